//
// Generated by NVIDIA NVVM Compiler
//
// Compiler Build ID: CL-36424714
// Cuda compilation tools, release 13.0, V13.0.88
// Based on NVVM 20.0.0
//

.version 9.0
.target sm_100
.address_size 64

	// .globl	_Z12cuda_av_kernP5ImageP5Pixeli

.visible .entry _Z12cuda_av_kernP5ImageP5Pixeli(
	.param .u64 .ptr .align 1 _Z12cuda_av_kernP5ImageP5Pixeli_param_0,
	.param .u64 .ptr .align 1 _Z12cuda_av_kernP5ImageP5Pixeli_param_1,
	.param .u32 _Z12cuda_av_kernP5ImageP5Pixeli_param_2
)
{


	ret;

}


// ===== COMPILED SASS (sm_100) =====

	.target	sm_100

	.elftype	@"ET_EXEC"


//--------------------- .note.nv.tkinfo           --------------------------
	.section	.note.nv.tkinfo,"",@"SHT_NOTE"
	.sectionflags	@"SHF_NOTE_NV_TKINFO"
	.tkinfo
        /*0018*/ 	.word	0x00000002
        /*0030*/ 	.string	""
        /*0030*/ 	.string	"ptxas"
        /*0030*/ 	.string	"Cuda compilation tools, release 13.0, V13.0.88"
        /*0030*/ 	.string	"Build cuda_13.0.r13.0/compiler.36424714_0"
        /*0030*/ 	.string	"-arch sm_100 -m 64 "



//--------------------- .note.nv.cuinfo           --------------------------
	.section	.note.nv.cuinfo,"",@"SHT_NOTE"
	.sectionflags	@"SHF_NOTE_NV_CUINFO"
        /*0018*/ 	.short	0x0002
        /*001a*/ 	.short	0x0064
        /*001c*/ 	.short	0x0082
	.zero		2


//--------------------- .nv.info                  --------------------------
	.section	.nv.info,"",@"SHT_CUDA_INFO"
	.align	4


	//----- nvinfo : EIATTR_REGCOUNT
	.align		4
        /*0000*/ 	.byte	0x04, 0x2f
        /*0002*/ 	.short	(.L_1 - .L_0)
	.align		4
.L_0:
        /*0004*/ 	.word	index@(_Z12cuda_av_kernP5ImageP5Pixeli)
        /*0008*/ 	.word	0x00000004


	//----- nvinfo : EIATTR_FRAME_SIZE
	.align		4
.L_1:
        /*000c*/ 	.byte	0x04, 0x11
        /*000e*/ 	.short	(.L_3 - .L_2)
	.align		4
.L_2:
        /*0010*/ 	.word	index@(_Z12cuda_av_kernP5ImageP5Pixeli)
        /*0014*/ 	.word	0x00000000


	//----- nvinfo : EIATTR_MIN_STACK_SIZE
	.align		4
.L_3:
        /*0018*/ 	.byte	0x04, 0x12
        /*001a*/ 	.short	(.L_5 - .L_4)
	.align		4
.L_4:
        /*001c*/ 	.word	index@(_Z12cuda_av_kernP5ImageP5Pixeli)
        /*0020*/ 	.word	0x00000000
.L_5:


//--------------------- .nv.compat                --------------------------
	.section	.nv.compat,"",@"SHT_CUDA_COMPAT_INFO"
	.align	4
        /*0000*/ 	.byte	0x02, 0x09, 0x00, 0x00, 0x02, 0x02, 0x01, 0x00, 0x02, 0x05, 0x05, 0x00, 0x03, 0x07, 0x01, 0x01
        /*0010*/ 	.byte	0x02, 0x03, 0x00, 0x00, 0x02, 0x06, 0x01, 0x00, 0x04, 0x0b, 0x08, 0x00, 0x09, 0x00, 0x00, 0x00
        /*0020*/ 	.byte	0x00, 0x00, 0x00, 0x00


//--------------------- .nv.info._Z12cuda_av_kernP5ImageP5Pixeli --------------------------
	.section	.nv.info._Z12cuda_av_kernP5ImageP5Pixeli,"",@"SHT_CUDA_INFO"
	.sectionflags	@""
	.align	4


	//----- nvinfo : EIATTR_CUDA_API_VERSION
	.align		4
        /*0000*/ 	.byte	0x04, 0x37
        /*0002*/ 	.short	(.L_7 - .L_6)
.L_6:
        /*0004*/ 	.word	0x00000082


	//----- nvinfo : EIATTR_KPARAM_INFO
	.align		4
.L_7:
        /*0008*/ 	.byte	0x04, 0x17
        /*000a*/ 	.short	(.L_9 - .L_8)
.L_8:
        /*000c*/ 	.word	0x00000000
        /*0010*/ 	.short	0x0002
        /*0012*/ 	.short	0x0010
        /*0014*/ 	.byte	0x00, 0xf0, 0x11, 0x00


	//----- nvinfo : EIATTR_KPARAM_INFO
	.align		4
.L_9:
        /*0018*/ 	.byte	0x04, 0x17
        /*001a*/ 	.short	(.L_11 - .L_10)
.L_10:
        /*001c*/ 	.word	0x00000000
        /*0020*/ 	.short	0x0001
        /*0022*/ 	.short	0x0008
        /*0024*/ 	.byte	0x00, 0xf5, 0x21, 0x00


	//----- nvinfo : EIATTR_KPARAM_INFO
	.align		4
.L_11:
        /*0028*/ 	.byte	0x04, 0x17
        /*002a*/ 	.short	(.L_13 - .L_12)
.L_12:
        /*002c*/ 	.word	0x00000000
        /*0030*/ 	.short	0x0000
        /*0032*/ 	.short	0x0000
        /*0034*/ 	.byte	0x00, 0xf5, 0x21, 0x00


	//----- nvinfo : EIATTR_SPARSE_MMA_MASK
	.align		4
.L_13:
        /*0038*/ 	.byte	0x03, 0x50
        /*003a*/ 	.short	0x0000


	//----- nvinfo : EIATTR_MAXREG_COUNT
	.align		4
        /*003c*/ 	.byte	0x03, 0x1b
        /*003e*/ 	.short	0x00ff


	//----- nvinfo : EIATTR_MERCURY_ISA_VERSION
	.align		4
        /*0040*/ 	.byte	0x03, 0x5f
        /*0042*/ 	.short	0x0101


	//----- nvinfo : EIATTR_VRC_CTA_INIT_COUNT
	.align		4
        /*0044*/ 	.byte	0x02, 0x4a
	.zero		1
	.zero		1


	//----- nvinfo : EIATTR_EXIT_INSTR_OFFSETS
	.align		4
        /*0048*/ 	.byte	0x04, 0x1c
        /*004a*/ 	.short	(.L_15 - .L_14)


	//   ....[0]....
.L_14:
        /*004c*/ 	.word	0x00000010


	//----- nvinfo : EIATTR_CBANK_PARAM_SIZE
	.align		4
.L_15:
        /*0050*/ 	.byte	0x03, 0x19
        /*0052*/ 	.short	0x0014


	//----- nvinfo : EIATTR_PARAM_CBANK
	.align		4
        /*0054*/ 	.byte	0x04, 0x0a
        /*0056*/ 	.short	(.L_17 - .L_16)
	.align		4
.L_16:
        /*0058*/ 	.word	index@(.nv.constant0._Z12cuda_av_kernP5ImageP5Pixeli)
        /*005c*/ 	.short	0x0380
        /*005e*/ 	.short	0x0014


	//----- nvinfo : EIATTR_SW_WAR
	.align		4
.L_17:
        /*0060*/ 	.byte	0x04, 0x36
        /*0062*/ 	.short	(.L_19 - .L_18)
.L_18:
        /*0064*/ 	.word	0x00000008
.L_19:


//--------------------- .nv.callgraph             --------------------------
	.section	.nv.callgraph,"",@"SHT_CUDA_CALLGRAPH"
	.align	4
	.sectionentsize	8
	.align		4
        /*0000*/ 	.word	0x00000000
	.align		4
        /*0004*/ 	.word	0xffffffff
	.align		4
        /*0008*/ 	.word	0x00000000
	.align		4
        /*000c*/ 	.word	0xfffffffe
	.align		4
        /*0010*/ 	.word	0x00000000
	.align		4
        /*0014*/ 	.word	0xfffffffd
	.align		4
        /*0018*/ 	.word	0x00000000
	.align		4
        /*001c*/ 	.word	0xfffffffc


//--------------------- .text._Z12cuda_av_kernP5ImageP5Pixeli --------------------------
	.section	.text._Z12cuda_av_kernP5ImageP5Pixeli,"ax",@progbits
	.align	128
        .global         _Z12cuda_av_kernP5ImageP5Pixeli
        .type           _Z12cuda_av_kernP5ImageP5Pixeli,@function
        .size           _Z12cuda_av_kernP5ImageP5Pixeli,(.L_x_1 - _Z12cuda_av_kernP5ImageP5Pixeli)
        .other          _Z12cuda_av_kernP5ImageP5Pixeli,@"STO_CUDA_ENTRY STV_DEFAULT"
_Z12cuda_av_kernP5ImageP5Pixeli:
.text._Z12cuda_av_kernP5ImageP5Pixeli:
[----:B------:R-:W-:Y:S01]  /*0000*/  LDC R1, c[0x0][0x37c] ;  /* 0x0000df00ff017b82 */ /* 0x000fe20000000800 */
[----:B------:R-:W-:Y:S05]  /*0010*/  EXIT ;  /* 0x000000000000794d */ /* 0x000fea0003800000 */
.L_x_0:
[----:B------:R-:W-:-:S00]  /*0020*/  BRA `(.L_x_0) ;  /* 0xfffffffc00fc7947 */ /* 0x000fc0000383ffff */
[----:B------:R-:W-:-:S00]  /*0030*/  NOP ;  /* 0x0000000000007918 */ /* 0x000fc00000000000 */
        /* <DEDUP_REMOVED lines=12> */
.L_x_1:


//--------------------- .nv.shared.reserved.0     --------------------------
	.section	.nv.shared.reserved.0,"aw",@nobits
	.weak		__nv_reservedSMEM_offset_0_alias
	.size		__nv_reservedSMEM_offset_0_alias, 0, 64
	.other		__nv_reservedSMEM_offset_0_alias,@"STO_CUDA_RESERVED_SHARED STV_DEFAULT"
__nv_reservedSMEM_offset_0_alias:
	.zero		0
	.zero		64


//--------------------- .nv.constant0._Z12cuda_av_kernP5ImageP5Pixeli --------------------------
	.section	.nv.constant0._Z12cuda_av_kernP5ImageP5Pixeli,"a",@progbits
	.sectionflags	@""
	.align	4
.nv.constant0._Z12cuda_av_kernP5ImageP5Pixeli:
	.zero		916


//--------------------- SYMBOLS --------------------------

	.type		.nv.reservedSmem.offset0,@object
	.size		.nv.reservedSmem.offset0,0x4
